//
// Generated by NVIDIA NVVM Compiler
//
// Compiler Build ID: CL-36424714
// Cuda compilation tools, release 13.0, V13.0.88
// Based on NVVM 20.0.0
//

.version 9.0
.target sm_100
.address_size 64

	// .globl	_Z10mandelbrotiiiPh

.visible .entry _Z10mandelbrotiiiPh(
	.param .u32 _Z10mandelbrotiiiPh_param_0,
	.param .u32 _Z10mandelbrotiiiPh_param_1,
	.param .u32 _Z10mandelbrotiiiPh_param_2,
	.param .u64 .ptr .align 1 _Z10mandelbrotiiiPh_param_3
)
{
	.reg .pred 	%p<23>;
	.reg .b16 	%rs<2>;
	.reg .b32 	%r<21>;
	.reg .b32 	%f<30>;
	.reg .b64 	%rd<5>;

	ld.param.u32 	%r9, [_Z10mandelbrotiiiPh_param_0];
	ld.param.u32 	%r10, [_Z10mandelbrotiiiPh_param_1];
	ld.param.u32 	%r11, [_Z10mandelbrotiiiPh_param_2];
	ld.param.u64 	%rd2, [_Z10mandelbrotiiiPh_param_3];
	mov.u32 	%r12, %ctaid.x;
	mov.u32 	%r1, %ntid.x;
	mov.u32 	%r13, %tid.x;
	mad.lo.s32 	%r19, %r12, %r1, %r13;
	mul.lo.s32 	%r3, %r10, %r9;
	setp.ge.s32 	%p1, %r19, %r3;
	@%p1 bra 	$L__BB0_8;
	cvt.rn.f32.s32 	%f1, %r9;
	cvt.rn.f32.s32 	%f2, %r10;
	mov.u32 	%r14, %nctaid.x;
	mul.lo.s32 	%r4, %r1, %r14;
	cvta.to.global.u64 	%rd1, %rd2;
$L__BB0_2:
	setp.lt.s32 	%p2, %r11, 1;
	div.s32 	%r15, %r19, %r9;
	mul.lo.s32 	%r16, %r15, %r9;
	sub.s32 	%r17, %r19, %r16;
	cvt.rn.f32.s32 	%f13, %r17;
	mul.f32 	%f14, %f13, 0f40400000;
	div.rn.f32 	%f15, %f14, %f1;
	add.f32 	%f3, %f15, 0fC0000000;
	cvt.rn.f32.s32 	%f16, %r15;
	add.f32 	%f17, %f16, %f16;
	div.rn.f32 	%f18, %f17, %f2;
	add.f32 	%f4, %f18, 0fBF800000;
	setp.lt.f32 	%p3, %f3, 0f40000000;
	setp.gt.f32 	%p4, %f3, 0fC0400000;
	and.pred  	%p5, %p3, %p4;
	not.pred 	%p7, %p5;
	or.pred  	%p8, %p2, %p7;
	abs.f32 	%f29, %f4;
	setp.geu.f32 	%p9, %f29, 0f40000000;
	or.pred  	%p10, %p8, %p9;
	mov.f32 	%f28, %f3;
	@%p10 bra 	$L__BB0_5;
	mov.b32 	%r20, 0;
	mov.f32 	%f26, %f4;
	mov.f32 	%f27, %f3;
$L__BB0_4:
	mul.f32 	%f20, %f27, %f27;
	mul.f32 	%f21, %f26, %f26;
	sub.f32 	%f22, %f20, %f21;
	add.f32 	%f28, %f3, %f22;
	add.f32 	%f23, %f27, %f27;
	fma.rn.f32 	%f26, %f23, %f26, %f4;
	add.s32 	%r20, %r20, 1;
	setp.lt.s32 	%p11, %r20, %r11;
	setp.lt.f32 	%p12, %f28, 0f40000000;
	setp.gt.f32 	%p13, %f28, 0fC0400000;
	and.pred  	%p14, %p12, %p13;
	and.pred  	%p16, %p11, %p14;
	abs.f32 	%f29, %f26;
	setp.lt.f32 	%p17, %f29, 0f40000000;
	and.pred  	%p18, %p16, %p17;
	mov.f32 	%f27, %f28;
	@%p18 bra 	$L__BB0_4;
$L__BB0_5:
	setp.geu.f32 	%p19, %f28, 0fC0400000;
	max.f32 	%f25, %f28, %f29;
	setp.leu.f32 	%p20, %f25, 0f40000000;
	and.pred  	%p21, %p20, %p19;
	@%p21 bra 	$L__BB0_7;
	cvt.s64.s32 	%rd3, %r19;
	add.s64 	%rd4, %rd1, %rd3;
	mov.b16 	%rs1, 255;
	st.global.u8 	[%rd4], %rs1;
$L__BB0_7:
	add.s32 	%r19, %r19, %r4;
	setp.lt.s32 	%p22, %r19, %r3;
	@%p22 bra 	$L__BB0_2;
$L__BB0_8:
	ret;

}


// ===== COMPILED SASS (sm_100) =====

	.target	sm_100

	.elftype	@"ET_EXEC"


//--------------------- .note.nv.tkinfo           --------------------------
	.section	.note.nv.tkinfo,"",@"SHT_NOTE"
	.sectionflags	@"SHF_NOTE_NV_TKINFO"
	.tkinfo
        /*0018*/ 	.word	0x00000002
        /*0030*/ 	.string	""
        /*0030*/ 	.string	"ptxas"
        /*0030*/ 	.string	"Cuda compilation tools, release 13.0, V13.0.88"
        /*0030*/ 	.string	"Build cuda_13.0.r13.0/compiler.36424714_0"
        /*0030*/ 	.string	"-arch sm_100 -m 64 "



//--------------------- .note.nv.cuinfo           --------------------------
	.section	.note.nv.cuinfo,"",@"SHT_NOTE"
	.sectionflags	@"SHF_NOTE_NV_CUINFO"
        /*0018*/ 	.short	0x0002
        /*001a*/ 	.short	0x0064
        /*001c*/ 	.short	0x0082
	.zero		2


//--------------------- .nv.info                  --------------------------
	.section	.nv.info,"",@"SHT_CUDA_INFO"
	.align	4


	//----- nvinfo : EIATTR_REGCOUNT
	.align		4
        /*0000*/ 	.byte	0x04, 0x2f
        /*0002*/ 	.short	(.L_1 - .L_0)
	.align		4
.L_0:
        /*0004*/ 	.word	index@(_Z10mandelbrotiiiPh)
        /*0008*/ 	.word	0x00000013


	//----- nvinfo : EIATTR_FRAME_SIZE
	.align		4
.L_1:
        /*000c*/ 	.byte	0x04, 0x11
        /*000e*/ 	.short	(.L_3 - .L_2)
	.align		4
.L_2:
        /*0010*/ 	.word	index@($__internal_0_$__cuda_sm3x_div_rn_noftz_f32_slowpath)
        /*0014*/ 	.word	0x00000000


	//----- nvinfo : EIATTR_FRAME_SIZE
	.align		4
.L_3:
        /*0018*/ 	.byte	0x04, 0x11
        /*001a*/ 	.short	(.L_5 - .L_4)
	.align		4
.L_4:
        /*001c*/ 	.word	index@(_Z10mandelbrotiiiPh)
        /*0020*/ 	.word	0x00000000


	//----- nvinfo : EIATTR_MIN_STACK_SIZE
	.align		4
.L_5:
        /*0024*/ 	.byte	0x04, 0x12
        /*0026*/ 	.short	(.L_7 - .L_6)
	.align		4
.L_6:
        /*0028*/ 	.word	index@(_Z10mandelbrotiiiPh)
        /*002c*/ 	.word	0x00000000
.L_7:


//--------------------- .nv.compat                --------------------------
	.section	.nv.compat,"",@"SHT_CUDA_COMPAT_INFO"
	.align	4
        /*0000*/ 	.byte	0x02, 0x09, 0x00, 0x00, 0x02, 0x02, 0x01, 0x00, 0x02, 0x05, 0x05, 0x00, 0x03, 0x07, 0x01, 0x01
        /*0010*/ 	.byte	0x02, 0x03, 0x00, 0x00, 0x02, 0x06, 0x01, 0x00, 0x04, 0x0b, 0x08, 0x00, 0x01, 0x00, 0x00, 0x00
        /*0020*/ 	.byte	0x00, 0x00, 0x00, 0x00


//--------------------- .nv.info._Z10mandelbrotiiiPh --------------------------
	.section	.nv.info._Z10mandelbrotiiiPh,"",@"SHT_CUDA_INFO"
	.sectionflags	@""
	.align	4


	//----- nvinfo : EIATTR_CUDA_API_VERSION
	.align		4
        /*0000*/ 	.byte	0x04, 0x37
        /*0002*/ 	.short	(.L_9 - .L_8)
.L_8:
        /*0004*/ 	.word	0x00000082


	//----- nvinfo : EIATTR_KPARAM_INFO
	.align		4
.L_9:
        /*0008*/ 	.byte	0x04, 0x17
        /*000a*/ 	.short	(.L_11 - .L_10)
.L_10:
        /*000c*/ 	.word	0x00000000
        /*0010*/ 	.short	0x0003
        /*0012*/ 	.short	0x0010
        /*0014*/ 	.byte	0x00, 0xf5, 0x21, 0x00


	//----- nvinfo : EIATTR_KPARAM_INFO
	.align		4
.L_11:
        /*0018*/ 	.byte	0x04, 0x17
        /*001a*/ 	.short	(.L_13 - .L_12)
.L_12:
        /*001c*/ 	.word	0x00000000
        /*0020*/ 	.short	0x0002
        /*0022*/ 	.short	0x0008
        /*0024*/ 	.byte	0x00, 0xf0, 0x11, 0x00


	//----- nvinfo : EIATTR_KPARAM_INFO
	.align		4
.L_13:
        /*0028*/ 	.byte	0x04, 0x17
        /*002a*/ 	.short	(.L_15 - .L_14)
.L_14:
        /*002c*/ 	.word	0x00000000
        /*0030*/ 	.short	0x0001
        /*0032*/ 	.short	0x0004
        /*0034*/ 	.byte	0x00, 0xf0, 0x11, 0x00


	//----- nvinfo : EIATTR_KPARAM_INFO
	.align		4
.L_15:
        /*0038*/ 	.byte	0x04, 0x17
        /*003a*/ 	.short	(.L_17 - .L_16)
.L_16:
        /*003c*/ 	.word	0x00000000
        /*0040*/ 	.short	0x0000
        /*0042*/ 	.short	0x0000
        /*0044*/ 	.byte	0x00, 0xf0, 0x11, 0x00


	//----- nvinfo : EIATTR_SPARSE_MMA_MASK
	.align		4
.L_17:
        /*0048*/ 	.byte	0x03, 0x50
        /*004a*/ 	.short	0x0000


	//----- nvinfo : EIATTR_MAXREG_COUNT
	.align		4
        /*004c*/ 	.byte	0x03, 0x1b
        /*004e*/ 	.short	0x00ff


	//----- nvinfo : EIATTR_MERCURY_ISA_VERSION
	.align		4
        /*0050*/ 	.byte	0x03, 0x5f
        /*0052*/ 	.short	0x0101


	//----- nvinfo : EIATTR_VRC_CTA_INIT_COUNT
	.align		4
        /*0054*/ 	.byte	0x02, 0x4a
	.zero		1
	.zero		1


	//----- nvinfo : EIATTR_EXIT_INSTR_OFFSETS
	.align		4
        /*0058*/ 	.byte	0x04, 0x1c
        /*005a*/ 	.short	(.L_19 - .L_18)


	//   ....[0]....
.L_18:
        /*005c*/ 	.word	0x00000080


	//   ....[1]....
        /*0060*/ 	.word	0x000006f0


	//----- nvinfo : EIATTR_CRS_STACK_SIZE
	.align		4
.L_19:
        /*0064*/ 	.byte	0x04, 0x1e
        /*0066*/ 	.short	(.L_21 - .L_20)
.L_20:
        /*0068*/ 	.word	0x00000000


	//----- nvinfo : EIATTR_CBANK_PARAM_SIZE
	.align		4
.L_21:
        /*006c*/ 	.byte	0x03, 0x19
        /*006e*/ 	.short	0x0018


	//----- nvinfo : EIATTR_PARAM_CBANK
	.align		4
        /*0070*/ 	.byte	0x04, 0x0a
        /*0072*/ 	.short	(.L_23 - .L_22)
	.align		4
.L_22:
        /*0074*/ 	.word	index@(.nv.constant0._Z10mandelbrotiiiPh)
        /*0078*/ 	.short	0x0380
        /*007a*/ 	.short	0x0018


	//----- nvinfo : EIATTR_SW_WAR
	.align		4
.L_23:
        /*007c*/ 	.byte	0x04, 0x36
        /*007e*/ 	.short	(.L_25 - .L_24)
.L_24:
        /*0080*/ 	.word	0x00000008
.L_25:


//--------------------- .nv.callgraph             --------------------------
	.section	.nv.callgraph,"",@"SHT_CUDA_CALLGRAPH"
	.align	4
	.sectionentsize	8
	.align		4
        /*0000*/ 	.word	0x00000000
	.align		4
        /*0004*/ 	.word	0xffffffff
	.align		4
        /*0008*/ 	.word	0x00000000
	.align		4
        /*000c*/ 	.word	0xfffffffe
	.align		4
        /*0010*/ 	.word	0x00000000
	.align		4
        /*0014*/ 	.word	0xfffffffd
	.align		4
        /*0018*/ 	.word	0x00000000
	.align		4
        /*001c*/ 	.word	0xfffffffc


//--------------------- .text._Z10mandelbrotiiiPh --------------------------
	.section	.text._Z10mandelbrotiiiPh,"ax",@progbits
	.align	128
        .global         _Z10mandelbrotiiiPh
        .type           _Z10mandelbrotiiiPh,@function
        .size           _Z10mandelbrotiiiPh,(.L_x_20 - _Z10mandelbrotiiiPh)
        .other          _Z10mandelbrotiiiPh,@"STO_CUDA_ENTRY STV_DEFAULT"
_Z10mandelbrotiiiPh:
.text._Z10mandelbrotiiiPh:
[----:B------:R-:W-:Y:S01]  /*0000*/  LDC R1, c[0x0][0x37c] ;  /* 0x0000df00ff017b82 */ /* 0x000fe20000000800 */
[----:B------:R-:W0:Y:S07]  /*0010*/  S2R R2, SR_TID.X ;  /* 0x0000000000027919 */ /* 0x000e2e0000002100 */
[----:B------:R-:W0:Y:S01]  /*0020*/  S2UR UR5, SR_CTAID.X ;  /* 0x00000000000579c3 */ /* 0x000e220000002500 */
[----:B------:R-:W1:Y:S07]  /*0030*/  LDCU.64 UR8, c[0x0][0x380] ;  /* 0x00007000ff0877ac */ /* 0x000e6e0008000a00 */
[----:B------:R-:W0:Y:S01]  /*0040*/  LDC R9, c[0x0][0x360] ;  /* 0x0000d800ff097b82 */ /* 0x000e220000000800 */
[----:B-1----:R-:W-:Y:S01]  /*0050*/  UIMAD UR4, UR9, UR8, URZ ;  /* 0x00000008090472a4 */ /* 0x002fe2000f8e02ff */
[----:B0-----:R-:W-:-:S05]  /*0060*/  IMAD R2, R9, UR5, R2 ;  /* 0x0000000509027c24 */ /* 0x001fca000f8e0202 */
[----:B------:R-:W-:-:S13]  /*0070*/  ISETP.GE.AND P0, PT, R2, UR4, PT ;  /* 0x0000000402007c0c */ /* 0x000fda000bf06270 */
[----:B------:R-:W-:Y:S05]  /*0080*/  @P0 EXIT ;  /* 0x000000000000094d */ /* 0x000fea0003800000 */
[----:B------:R-:W0:Y:S01]  /*0090*/  LDCU UR5, c[0x0][0x370] ;  /* 0x00006e00ff0577ac */ /* 0x000e220008000800 */
[----:B------:R-:W-:Y:S02]  /*00a0*/  I2FP.F32.S32 R5, UR8 ;  /* 0x0000000800057c45 */ /* 0x000fe40008201400 */
[----:B------:R-:W-:Y:S01]  /*00b0*/  I2FP.F32.S32 R7, UR9 ;  /* 0x0000000900077c45 */ /* 0x000fe20008201400 */
[----:B------:R-:W1:Y:S01]  /*00c0*/  LDCU.64 UR6, c[0x0][0x358] ;  /* 0x00006b00ff0677ac */ /* 0x000e620008000a00 */
[----:B0-----:R-:W-:-:S07]  /*00d0*/  IMAD R9, R9, UR5, RZ ;  /* 0x0000000509097c24 */ /* 0x001fce000f8e02ff */
.L_x_7:
[----:B------:R-:W0:Y:S01]  /*00e0*/  LDC R15, c[0x0][0x380] ;  /* 0x0000e000ff0f7b82 */ /* 0x000e220000000800 */
[----:B------:R-:W-:Y:S01]  /*00f0*/  IABS R6, R2 ;  /* 0x0000000200067213 */ /* 0x000fe20000000000 */
[----:B------:R-:W-:Y:S01]  /*0100*/  BSSY.RECONVERGENT B0, `(.L_x_0) ;  /* 0x0000027000007945 */ /* 0x000fe20003800200 */
[----:B0-----:R-:W-:-:S04]  /*0110*/  IABS R3, R15 ;  /* 0x0000000f00037213 */ /* 0x001fc80000000000 */
[----:B------:R-:W0:Y:S08]  /*0120*/  I2F.RP R0, R3 ;  /* 0x0000000300007306 */ /* 0x000e300000209400 */
[----:B0-----:R-:W0:Y:S02]  /*0130*/  MUFU.RCP R0, R0 ;  /* 0x0000000000007308 */ /* 0x001e240000001000 */
[----:B0-----:R-:W-:-:S06]  /*0140*/  VIADD R10, R0, 0xffffffe ;  /* 0x0ffffffe000a7836 */ /* 0x001fcc0000000000 */
[----:B------:R0:W2:Y:S02]  /*0150*/  F2I.FTZ.U32.TRUNC.NTZ R11, R10 ;  /* 0x0000000a000b7305 */ /* 0x0000a4000021f000 */
[----:B0-----:R-:W-:Y:S02]  /*0160*/  IMAD.MOV.U32 R10, RZ, RZ, RZ ;  /* 0x000000ffff0a7224 */ /* 0x001fe400078e00ff */
[----:B--2---:R-:W-:-:S04]  /*0170*/  IMAD.MOV R4, RZ, RZ, -R11 ;  /* 0x000000ffff047224 */ /* 0x004fc800078e0a0b */
[----:B------:R-:W-:-:S04]  /*0180*/  IMAD R13, R4, R3, RZ ;  /* 0x00000003040d7224 */ /* 0x000fc800078e02ff */
[----:B------:R-:W-:-:S06]  /*0190*/  IMAD.HI.U32 R11, R11, R13, R10 ;  /* 0x0000000d0b0b7227 */ /* 0x000fcc00078e000a */
[----:B------:R-:W-:-:S04]  /*01a0*/  IMAD.HI.U32 R4, R11, R6, RZ ;  /* 0x000000060b047227 */ /* 0x000fc800078e00ff */
[----:B------:R-:W-:-:S04]  /*01b0*/  IMAD.MOV R0, RZ, RZ, -R4 ;  /* 0x000000ffff007224 */ /* 0x000fc800078e0a04 */
[C---:B------:R-:W-:Y:S02]  /*01c0*/  IMAD R0, R3.reuse, R0, R6 ;  /* 0x0000000003007224 */ /* 0x040fe400078e0206 */
[----:B------:R-:W0:Y:S03]  /*01d0*/  MUFU.RCP R6, R5 ;  /* 0x0000000500067308 */ /* 0x000e260000001000 */
[----:B------:R-:W-:-:S13]  /*01e0*/  ISETP.GT.U32.AND P2, PT, R3, R0, PT ;  /* 0x000000000300720c */ /* 0x000fda0003f44070 */
[----:B------:R-:W-:Y:S02]  /*01f0*/  @!P2 IMAD.IADD R0, R0, 0x1, -R3 ;  /* 0x000000010000a824 */ /* 0x000fe400078e0a03 */
[----:B------:R-:W-:Y:S01]  /*0200*/  @!P2 VIADD R4, R4, 0x1 ;  /* 0x000000010404a836 */ /* 0x000fe20000000000 */
[----:B------:R-:W-:Y:S02]  /*0210*/  ISETP.NE.AND P2, PT, R15, RZ, PT ;  /* 0x000000ff0f00720c */ /* 0x000fe40003f45270 */
[----:B------:R-:W-:Y:S02]  /*0220*/  ISETP.GE.U32.AND P0, PT, R0, R3, PT ;  /* 0x000000030000720c */ /* 0x000fe40003f06070 */
[----:B------:R-:W-:-:S04]  /*0230*/  LOP3.LUT R0, R2, R15, RZ, 0x3c, !PT ;  /* 0x0000000f02007212 */ /* 0x000fc800078e3cff */
[----:B------:R-:W-:-:S07]  /*0240*/  ISETP.GE.AND P1, PT, R0, RZ, PT ;  /* 0x000000ff0000720c */ /* 0x000fce0003f26270 */
[----:B------:R-:W-:-:S06]  /*0250*/  @P0 VIADD R4, R4, 0x1 ;  /* 0x0000000104040836 */ /* 0x000fcc0000000000 */
[----:B------:R-:W-:Y:S01]  /*0260*/  @!P1 IMAD.MOV R4, RZ, RZ, -R4 ;  /* 0x000000ffff049224 */ /* 0x000fe200078e0a04 */
[----:B------:R-:W-:-:S05]  /*0270*/  @!P2 LOP3.LUT R4, RZ, R15, RZ, 0x33, !PT ;  /* 0x0000000fff04a212 */ /* 0x000fca00078e33ff */
[----:B------:R-:W-:-:S04]  /*0280*/  IMAD.MOV R3, RZ, RZ, -R4 ;  /* 0x000000ffff037224 */ /* 0x000fc800078e0a04 */
[----:B------:R-:W-:Y:S02]  /*0290*/  IMAD R0, R15, R3, R2 ;  /* 0x000000030f007224 */ /* 0x000fe400078e0202 */
[----:B0-----:R-:W-:-:S03]  /*02a0*/  FFMA R3, -R5, R6, 1 ;  /* 0x3f80000005037423 */ /* 0x001fc60000000106 */
[----:B------:R-:W-:Y:S01]  /*02b0*/  I2FP.F32.S32 R0, R0 ;  /* 0x0000000000007245 */ /* 0x000fe20000201400 */
[----:B------:R-:W-:-:S04]  /*02c0*/  FFMA R3, R6, R3, R6 ;  /* 0x0000000306037223 */ /* 0x000fc80000000006 */
[----:B------:R-:W-:-:S04]  /*02d0*/  FMUL R0, R0, 3 ;  /* 0x4040000000007820 */ /* 0x000fc80000400000 */
[----:B------:R-:W0:Y:S01]  /*02e0*/  FCHK P0, R0, R5 ;  /* 0x0000000500007302 */ /* 0x000e220000000000 */
[----:B------:R-:W-:-:S04]  /*02f0*/  FFMA R6, R0, R3, RZ ;  /* 0x0000000300067223 */ /* 0x000fc800000000ff */
[----:B------:R-:W-:-:S04]  /*0300*/  FFMA R8, -R5, R6, R0 ;  /* 0x0000000605087223 */ /* 0x000fc80000000100 */
[----:B------:R-:W-:Y:S01]  /*0310*/  FFMA R3, R3, R8, R6 ;  /* 0x0000000803037223 */ /* 0x000fe20000000006 */
[----:B0-----:R-:W-:Y:S06]  /*0320*/  @!P0 BRA `(.L_x_1) ;  /* 0x0000000000108947 */ /* 0x001fec0003800000 */
[----:B------:R-:W-:Y:S01]  /*0330*/  IMAD.MOV.U32 R3, RZ, RZ, R5 ;  /* 0x000000ffff037224 */ /* 0x000fe200078e0005 */
[----:B------:R-:W-:-:S07]  /*0340*/  MOV R6, 0x360 ;  /* 0x0000036000067802 */ /* 0x000fce0000000f00 */
[----:B-1----:R-:W-:Y:S05]  /*0350*/  CALL.REL.NOINC `($__internal_0_$__cuda_sm3x_div_rn_noftz_f32_slowpath) ;  /* 0x0000000000e87944 */ /* 0x002fea0003c00000 */
[----:B------:R-:W-:-:S07]  /*0360*/  IMAD.MOV.U32 R3, RZ, RZ, R0 ;  /* 0x000000ffff037224 */ /* 0x000fce00078e0000 */
.L_x_1:
[----:B-1----:R-:W-:Y:S05]  /*0370*/  BSYNC.RECONVERGENT B0 ;  /* 0x0000000000007941 */ /* 0x002fea0003800200 */
.L_x_0:
[----:B------:R-:W0:Y:S01]  /*0380*/  MUFU.RCP R6, R7 ;  /* 0x0000000700067308 */ /* 0x000e220000001000 */
[----:B------:R-:W-:Y:S01]  /*0390*/  I2FP.F32.S32 R0, R4 ;  /* 0x0000000400007245 */ /* 0x000fe20000201400 */
[----:B------:R-:W-:Y:S01]  /*03a0*/  BSSY.RECONVERGENT B0, `(.L_x_2) ;  /* 0x000000e000007945 */ /* 0x000fe20003800200 */
[----:B------:R-:W-:-:S03]  /*03b0*/  FADD R4, R3, -2 ;  /* 0xc000000003047421 */ /* 0x000fc60000000000 */
[----:B------:R-:W-:-:S04]  /*03c0*/  FADD R0, R0, R0 ;  /* 0x0000000000007221 */ /* 0x000fc80000000000 */
[----:B------:R-:W1:Y:S01]  /*03d0*/  FCHK P0, R0, R7 ;  /* 0x0000000700007302 */ /* 0x000e620000000000 */
[----:B0-----:R-:W-:-:S04]  /*03e0*/  FFMA R11, -R7, R6, 1 ;  /* 0x3f800000070b7423 */ /* 0x001fc80000000106 */
[----:B------:R-:W-:-:S04]  /*03f0*/  FFMA R11, R6, R11, R6 ;  /* 0x0000000b060b7223 */ /* 0x000fc80000000006 */
[----:B------:R-:W-:-:S04]  /*0400*/  FFMA R6, R0, R11, RZ ;  /* 0x0000000b00067223 */ /* 0x000fc800000000ff */
[----:B------:R-:W-:-:S04]  /*0410*/  FFMA R8, -R7, R6, R0 ;  /* 0x0000000607087223 */ /* 0x000fc80000000100 */
[----:B------:R-:W-:Y:S01]  /*0420*/  FFMA R6, R11, R8, R6 ;  /* 0x000000080b067223 */ /* 0x000fe20000000006 */
[----:B-1----:R-:W-:Y:S06]  /*0430*/  @!P0 BRA `(.L_x_3) ;  /* 0x0000000000108947 */ /* 0x002fec0003800000 */
[----:B------:R-:W-:Y:S01]  /*0440*/  IMAD.MOV.U32 R3, RZ, RZ, R7 ;  /* 0x000000ffff037224 */ /* 0x000fe200078e0007 */
[----:B------:R-:W-:-:S07]  /*0450*/  MOV R6, 0x470 ;  /* 0x0000047000067802 */ /* 0x000fce0000000f00 */
[----:B------:R-:W-:Y:S05]  /*0460*/  CALL.REL.NOINC `($__internal_0_$__cuda_sm3x_div_rn_noftz_f32_slowpath) ;  /* 0x0000000000a47944 */ /* 0x000fea0003c00000 */
[----:B------:R-:W-:-:S07]  /*0470*/  MOV R6, R0 ;  /* 0x0000000000067202 */ /* 0x000fce0000000f00 */
.L_x_3:
[----:B------:R-:W-:Y:S05]  /*0480*/  BSYNC.RECONVERGENT B0 ;  /* 0x0000000000007941 */ /* 0x000fea0003800200 */
.L_x_2:
[----:B------:R-:W0:Y:S01]  /*0490*/  LDC R13, c[0x0][0x388] ;  /* 0x0000e200ff0d7b82 */ /* 0x000e220000000800 */
[----:B------:R-:W-:Y:S01]  /*04a0*/  FSETP.GT.AND P0, PT, R4, -3, PT ;  /* 0xc04000000400780b */ /* 0x000fe20003f04000 */
[----:B------:R-:W-:Y:S01]  /*04b0*/  FADD R12, R6, -1 ;  /* 0xbf800000060c7421 */ /* 0x000fe20000000000 */
[----:B------:R-:W-:Y:S01]  /*04c0*/  BSSY.RECONVERGENT B0, `(.L_x_4) ;  /* 0x0000017000007945 */ /* 0x000fe20003800200 */
[----:B------:R-:W-:Y:S01]  /*04d0*/  IMAD.MOV.U32 R3, RZ, RZ, R4 ;  /* 0x000000ffff037224 */ /* 0x000fe200078e0004 */
[----:B------:R-:W-:Y:S01]  /*04e0*/  FSETP.LT.AND P0, PT, R4, 2, P0 ;  /* 0x400000000400780b */ /* 0x000fe20000701000 */
[----:B------:R-:W-:-:S03]  /*04f0*/  FADD R0, |R12|, -RZ ;  /* 0x800000ff0c007221 */ /* 0x000fc60000000200 */
[----:B0-----:R-:W-:-:S04]  /*0500*/  ISETP.LT.OR P0, PT, R13, 0x1, !P0 ;  /* 0x000000010d00780c */ /* 0x001fc80004701670 */
[----:B------:R-:W-:-:S13]  /*0510*/  FSETP.GEU.OR P0, PT, |R12|, 2, P0 ;  /* 0x400000000c00780b */ /* 0x000fda000070e600 */
[----:B------:R-:W-:Y:S05]  /*0520*/  @P0 BRA `(.L_x_5) ;  /* 0x0000000000400947 */ /* 0x000fea0003800000 */
[----:B------:R-:W-:Y:S02]  /*0530*/  IMAD.MOV.U32 R6, RZ, RZ, RZ ;  /* 0x000000ffff067224 */ /* 0x000fe400078e00ff */
[----:B------:R-:W-:Y:S02]  /*0540*/  IMAD.MOV.U32 R8, RZ, RZ, R12 ;  /* 0x000000ffff087224 */ /* 0x000fe400078e000c */
[----:B------:R-:W-:-:S07]  /*0550*/  IMAD.MOV.U32 R10, RZ, RZ, R4 ;  /* 0x000000ffff0a7224 */ /* 0x000fce00078e0004 */
.L_x_6:
[----:B------:R-:W-:Y:S01]  /*0560*/  FMUL R3, R8, R8 ;  /* 0x0000000808037220 */ /* 0x000fe20000400000 */
[----:B------:R-:W-:Y:S01]  /*0570*/  FADD R11, R10, R10 ;  /* 0x0000000a0a0b7221 */ /* 0x000fe20000000000 */
[----:B------:R-:W-:Y:S02]  /*0580*/  VIADD R6, R6, 0x1 ;  /* 0x0000000106067836 */ /* 0x000fe40000000000 */
[----:B------:R-:W-:Y:S01]  /*0590*/  FFMA R3, R10, R10, -R3 ;  /* 0x0000000a0a037223 */ /* 0x000fe20000000803 */
[----:B------:R-:W-:-:S03]  /*05a0*/  FFMA R8, R11, R8, R12 ;  /* 0x000000080b087223 */ /* 0x000fc6000000000c */
[----:B------:R-:W-:Y:S01]  /*05b0*/  FADD R3, R4, R3 ;  /* 0x0000000304037221 */ /* 0x000fe20000000000 */
[C---:B------:R-:W-:Y:S01]  /*05c0*/  FADD R0, |R8|.reuse, -RZ ;  /* 0x800000ff08007221 */ /* 0x040fe20000000200 */
[----:B------:R-:W-:Y:S02]  /*05d0*/  FSETP.LT.AND P1, PT, |R8|, 2, PT ;  /* 0x400000000800780b */ /* 0x000fe40003f21200 */
[----:B------:R-:W-:Y:S01]  /*05e0*/  IMAD.MOV.U32 R10, RZ, RZ, R3 ;  /* 0x000000ffff0a7224 */ /* 0x000fe200078e0003 */
[----:B------:R-:W-:-:S04]  /*05f0*/  FSETP.GT.AND P0, PT, R3, -3, PT ;  /* 0xc04000000300780b */ /* 0x000fc80003f04000 */
[----:B------:R-:W-:-:S04]  /*0600*/  FSETP.LT.AND P0, PT, R3, 2, P0 ;  /* 0x400000000300780b */ /* 0x000fc80000701000 */
[----:B------:R-:W-:-:S13]  /*0610*/  ISETP.LT.AND P0, PT, R6, R13, P0 ;  /* 0x0000000d0600720c */ /* 0x000fda0000701270 */
[----:B------:R-:W-:Y:S05]  /*0620*/  @P0 BRA P1, `(.L_x_6) ;  /* 0xfffffffc00cc0947 */ /* 0x000fea000083ffff */
.L_x_5:
[----:B------:R-:W-:Y:S05]  /*0630*/  BSYNC.RECONVERGENT B0 ;  /* 0x0000000000007941 */ /* 0x000fea0003800200 */
.L_x_4:
[C---:B------:R-:W-:Y:S02]  /*0640*/  FSETP.GEU.AND P0, PT, R3.reuse, -3, PT ;  /* 0xc04000000300780b */ /* 0x040fe40003f0e000 */
[----:B------:R-:W-:-:S04]  /*0650*/  FMNMX R0, R3, R0, !PT ;  /* 0x0000000003007209 */ /* 0x000fc80007800000 */
[----:B------:R-:W-:Y:S01]  /*0660*/  FSETP.LEU.AND P0, PT, R0, 2, P0 ;  /* 0x400000000000780b */ /* 0x000fe2000070b000 */
[----:B------:R-:W-:-:S12]  /*0670*/  IMAD.MOV.U32 R0, RZ, RZ, 0xff ;  /* 0x000000ffff007424 */ /* 0x000fd800078e00ff */
[----:B------:R-:W0:Y:S02]  /*0680*/  @!P0 LDC.64 R10, c[0x0][0x390] ;  /* 0x0000e400ff0a8b82 */ /* 0x000e240000000a00 */
[----:B0-----:R-:W-:-:S04]  /*0690*/  @!P0 IADD3 R10, P1, PT, R2, R10, RZ ;  /* 0x0000000a020a8210 */ /* 0x001fc80007f3e0ff */
[----:B------:R-:W-:Y:S01]  /*06a0*/  @!P0 LEA.HI.X.SX32 R11, R2, R11, 0x1, P1 ;  /* 0x0000000b020b8211 */ /* 0x000fe200008f0eff */
[----:B------:R-:W-:-:S04]  /*06b0*/  IMAD.IADD R2, R9, 0x1, R2 ;  /* 0x0000000109027824 */ /* 0x000fc800078e0202 */
[----:B------:R0:W-:Y:S01]  /*06c0*/  @!P0 STG.E.U8 desc[UR6][R10.64], R0 ;  /* 0x000000000a008986 */ /* 0x0001e2000c101106 */
[----:B------:R-:W-:-:S13]  /*06d0*/  ISETP.GE.AND P0, PT, R2, UR4, PT ;  /* 0x0000000402007c0c */ /* 0x000fda000bf06270 */
[----:B0-----:R-:W-:Y:S05]  /*06e0*/  @!P0 BRA `(.L_x_7) ;  /* 0xfffffff8007c8947 */ /* 0x001fea000383ffff */
[----:B------:R-:W-:Y:S05]  /*06f0*/  EXIT ;  /* 0x000000000000794d */ /* 0x000fea0003800000 */
        .weak           $__internal_0_$__cuda_sm3x_div_rn_noftz_f32_slowpath
        .type           $__internal_0_$__cuda_sm3x_div_rn_noftz_f32_slowpath,@function
        .size           $__internal_0_$__cuda_sm3x_div_rn_noftz_f32_slowpath,(.L_x_20 - $__internal_0_$__cuda_sm3x_div_rn_noftz_f32_slowpath)
$__internal_0_$__cuda_sm3x_div_rn_noftz_f32_slowpath:
[----:B------:R-:W-:Y:S01]  /*0700*/  SHF.R.U32.HI R10, RZ, 0x17, R3 ;  /* 0x00000017ff0a7819 */ /* 0x000fe20000011603 */
[----:B------:R-:W-:Y:S01]  /*0710*/  BSSY.RECONVERGENT B1, `(.L_x_8) ;  /* 0x0000062000017945 */ /* 0x000fe20003800200 */
[----:B------:R-:W-:Y:S02]  /*0720*/  SHF.R.U32.HI R8, RZ, 0x17, R0 ;  /* 0x00000017ff087819 */ /* 0x000fe40000011600 */
[----:B------:R-:W-:Y:S02]  /*0730*/  LOP3.LUT R10, R10, 0xff, RZ, 0xc0, !PT ;  /* 0x000000ff0a0a7812 */ /* 0x000fe400078ec0ff */
[----:B------:R-:W-:Y:S02]  /*0740*/  LOP3.LUT R14, R8, 0xff, RZ, 0xc0, !PT ;  /* 0x000000ff080e7812 */ /* 0x000fe400078ec0ff */
[----:B------:R-:W-:-:S03]  /*0750*/  IADD3 R12, PT, PT, R10, -0x1, RZ ;  /* 0xffffffff0a0c7810 */ /* 0x000fc60007ffe0ff */
[----:B------:R-:W-:Y:S01]  /*0760*/  VIADD R11, R14, 0xffffffff ;  /* 0xffffffff0e0b7836 */ /* 0x000fe20000000000 */
[----:B------:R-:W-:-:S04]  /*0770*/  ISETP.GT.U32.AND P0, PT, R12, 0xfd, PT ;  /* 0x000000fd0c00780c */ /* 0x000fc80003f04070 */
[----:B------:R-:W-:-:S13]  /*0780*/  ISETP.GT.U32.OR P0, PT, R11, 0xfd, P0 ;  /* 0x000000fd0b00780c */ /* 0x000fda0000704470 */
[----:B------:R-:W-:Y:S01]  /*0790*/  @!P0 IMAD.MOV.U32 R8, RZ, RZ, RZ ;  /* 0x000000ffff088224 */ /* 0x000fe200078e00ff */
[----:B------:R-:W-:Y:S06]  /*07a0*/  @!P0 BRA `(.L_x_9) ;  /* 0x00000000005c8947 */ /* 0x000fec0003800000 */
[----:B------:R-:W-:Y:S02]  /*07b0*/  FSETP.GTU.FTZ.AND P0, PT, |R0|, +INF , PT ;  /* 0x7f8000000000780b */ /* 0x000fe40003f1c200 */
[----:B------:R-:W-:-:S04]  /*07c0*/  FSETP.GTU.FTZ.AND P1, PT, |R3|, +INF , PT ;  /* 0x7f8000000300780b */ /* 0x000fc80003f3c200 */
[----:B------:R-:W-:-:S13]  /*07d0*/  PLOP3.LUT P0, PT, P0, P1, PT, 0xf8, 0x8f ;  /* 0x00000000008f781c */ /* 0x000fda0000703f70 */
[----:B------:R-:W-:Y:S05]  /*07e0*/  @P0 BRA `(.L_x_10) ;  /* 0x00000004004c0947 */ /* 0x000fea0003800000 */
[----:B------:R-:W-:-:S13]  /*07f0*/  LOP3.LUT P0, RZ, R3, 0x7fffffff, R0, 0xc8, !PT ;  /* 0x7fffffff03ff7812 */ /* 0x000fda000780c800 */
[----:B------:R-:W-:Y:S05]  /*0800*/  @!P0 BRA `(.L_x_11) ;  /* 0x00000004003c8947 */ /* 0x000fea0003800000 */
[C---:B------:R-:W-:Y:S02]  /*0810*/  FSETP.NEU.FTZ.AND P2, PT, |R0|.reuse, +INF , PT ;  /* 0x7f8000000000780b */ /* 0x040fe40003f5d200 */
[----:B------:R-:W-:Y:S02]  /*0820*/  FSETP.NEU.FTZ.AND P1, PT, |R3|, +INF , PT ;  /* 0x7f8000000300780b */ /* 0x000fe40003f3d200 */
[----:B------:R-:W-:-:S11]  /*0830*/  FSETP.NEU.FTZ.AND P0, PT, |R0|, +INF , PT ;  /* 0x7f8000000000780b */ /* 0x000fd60003f1d200 */
[----:B------:R-:W-:Y:S05]  /*0840*/  @!P1 BRA !P2, `(.L_x_11) ;  /* 0x00000004002c9947 */ /* 0x000fea0005000000 */
[----:B------:R-:W-:-:S04]  /*0850*/  LOP3.LUT P2, RZ, R0, 0x7fffffff, RZ, 0xc0, !PT ;  /* 0x7fffffff00ff7812 */ /* 0x000fc8000784c0ff */
[----:B------:R-:W-:-:S13]  /*0860*/  PLOP3.LUT P1, PT, P1, P2, PT, 0x2f, 0xf2 ;  /* 0x0000000000f2781c */ /* 0x000fda0000f24577 */
[----:B------:R-:W-:Y:S05]  /*0870*/  @P1 BRA `(.L_x_12) ;  /* 0x0000000400181947 */ /* 0x000fea0003800000 */
[----:B------:R-:W-:-:S04]  /*0880*/  LOP3.LUT P1, RZ, R3, 0x7fffffff, RZ, 0xc0, !PT ;  /* 0x7fffffff03ff7812 */ /* 0x000fc8000782c0ff */
[----:B------:R-:W-:-:S13]  /*0890*/  PLOP3.LUT P0, PT, P0, P1, PT, 0x2f, 0xf2 ;  /* 0x0000000000f2781c */ /* 0x000fda0000702577 */
[----:B------:R-:W-:Y:S05]  /*08a0*/  @P0 BRA `(.L_x_13) ;  /* 0x0000000400000947 */ /* 0x000fea0003800000 */
[----:B------:R-:W-:Y:S02]  /*08b0*/  ISETP.GE.AND P0, PT, R11, RZ, PT ;  /* 0x000000ff0b00720c */ /* 0x000fe40003f06270 */
[----:B------:R-:W-:-:S11]  /*08c0*/  ISETP.GE.AND P1, PT, R12, RZ, PT ;  /* 0x000000ff0c00720c */ /* 0x000fd60003f26270 */
[----:B------:R-:W-:Y:S02]  /*08d0*/  @P0 IMAD.MOV.U32 R8, RZ, RZ, RZ ;  /* 0x000000ffff080224 */ /* 0x000fe400078e00ff */
[----:B------:R-:W-:Y:S01]  /*08e0*/  @!P0 FFMA R0, R0, 1.84467440737095516160e+19, RZ ;  /* 0x5f80000000008823 */ /* 0x000fe200000000ff */
[----:B------:R-:W-:Y:S02]  /*08f0*/  @!P0 IMAD.MOV.U32 R8, RZ, RZ, -0x40 ;  /* 0xffffffc0ff088424 */ /* 0x000fe400078e00ff */
[----:B------:R-:W-:Y:S02]  /*0900*/  @!P1 FFMA R3, R3, 1.84467440737095516160e+19, RZ ;  /* 0x5f80000003039823 */ /* 0x000fe400000000ff */
[----:B------:R-:W-:-:S07]  /*0910*/  @!P1 VIADD R8, R8, 0x40 ;  /* 0x0000004008089836 */ /* 0x000fce0000000000 */
.L_x_9:
[----:B------:R-:W-:Y:S01]  /*0920*/  LEA R12, R10, 0xc0800000, 0x17 ;  /* 0xc08000000a0c7811 */ /* 0x000fe200078eb8ff */
[----:B------:R-:W-:Y:S04]  /*0930*/  BSSY.RECONVERGENT B2, `(.L_x_14) ;  /* 0x0000036000027945 */ /* 0x000fe80003800200 */
[----:B------:R-:W-:Y:S02]  /*0940*/  IMAD.IADD R12, R3, 0x1, -R12 ;  /* 0x00000001030c7824 */ /* 0x000fe400078e0a0c */
[----:B------:R-:W-:Y:S02]  /*0950*/  VIADD R3, R14, 0xffffff81 ;  /* 0xffffff810e037836 */ /* 0x000fe40000000000 */
[----:B------:R-:W0:Y:S01]  /*0960*/  MUFU.RCP R11, R12 ;  /* 0x0000000c000b7308 */ /* 0x000e220000001000 */
[----:B------:R-:W-:Y:S01]  /*0970*/  FADD.FTZ R13, -R12, -RZ ;  /* 0x800000ff0c0d7221 */ /* 0x000fe20000010100 */
[----:B------:R-:W-:-:S03]  /*0980*/  IMAD R0, R3, -0x800000, R0 ;  /* 0xff80000003007824 */ /* 0x000fc600078e0200 */
[----:B0-----:R-:W-:-:S04]  /*0990*/  FFMA R14, R11, R13, 1 ;  /* 0x3f8000000b0e7423 */ /* 0x001fc8000000000d */
[----:B------:R-:W-:-:S04]  /*09a0*/  FFMA R16, R11, R14, R11 ;  /* 0x0000000e0b107223 */ /* 0x000fc8000000000b */
[----:B------:R-:W-:-:S04]  /*09b0*/  FFMA R11, R0, R16, RZ ;  /* 0x00000010000b7223 */ /* 0x000fc800000000ff */
[----:B------:R-:W-:-:S04]  /*09c0*/  FFMA R14, R13, R11, R0 ;  /* 0x0000000b0d0e7223 */ /* 0x000fc80000000000 */
[----:B------:R-:W-:Y:S01]  /*09d0*/  FFMA R15, R16, R14, R11 ;  /* 0x0000000e100f7223 */ /* 0x000fe2000000000b */
[----:B------:R-:W-:-:S03]  /*09e0*/  IADD3 R11, PT, PT, R3, 0x7f, -R10 ;  /* 0x0000007f030b7810 */ /* 0x000fc60007ffe80a */
[----:B------:R-:W-:Y:S02]  /*09f0*/  FFMA R14, R13, R15, R0 ;  /* 0x0000000f0d0e7223 */ /* 0x000fe40000000000 */
[----:B------:R-:W-:Y:S02]  /*0a00*/  IMAD.IADD R11, R11, 0x1, R8 ;  /* 0x000000010b0b7824 */ /* 0x000fe400078e0208 */
[----:B------:R-:W-:-:S05]  /*0a10*/  FFMA R0, R16, R14, R15 ;  /* 0x0000000e10007223 */ /* 0x000fca000000000f */
[----:B------:R-:W-:-:S04]  /*0a20*/  SHF.R.U32.HI R3, RZ, 0x17, R0 ;  /* 0x00000017ff037819 */ /* 0x000fc80000011600 */
[----:B------:R-:W-:-:S04]  /*0a30*/  LOP3.LUT R3, R3, 0xff, RZ, 0xc0, !PT ;  /* 0x000000ff03037812 */ /* 0x000fc800078ec0ff */
[----:B------:R-:W-:-:S05]  /*0a40*/  IADD3 R12, PT, PT, R3, R11, RZ ;  /* 0x0000000b030c7210 */ /* 0x000fca0007ffe0ff */
[----:B------:R-:W-:-:S05]  /*0a50*/  VIADD R3, R12, 0xffffffff ;  /* 0xffffffff0c037836 */ /* 0x000fca0000000000 */
[----:B------:R-:W-:-:S13]  /*0a60*/  ISETP.GE.U32.AND P0, PT, R3, 0xfe, PT ;  /* 0x000000fe0300780c */ /* 0x000fda0003f06070 */
[----:B------:R-:W-:Y:S05]  /*0a70*/  @!P0 BRA `(.L_x_15) ;  /* 0x0000000000808947 */ /* 0x000fea0003800000 */
[----:B------:R-:W-:-:S13]  /*0a80*/  ISETP.GT.AND P0, PT, R12, 0xfe, PT ;  /* 0x000000fe0c00780c */ /* 0x000fda0003f04270 */
[----:B------:R-:W-:Y:S05]  /*0a90*/  @P0 BRA `(.L_x_16) ;  /* 0x00000000006c0947 */ /* 0x000fea0003800000 */
[----:B------:R-:W-:-:S13]  /*0aa0*/  ISETP.GE.AND P0, PT, R12, 0x1, PT ;  /* 0x000000010c00780c */ /* 0x000fda0003f06270 */
[----:B------:R-:W-:Y:S05]  /*0ab0*/  @P0 BRA `(.L_x_17) ;  /* 0x0000000000740947 */ /* 0x000fea0003800000 */
[----:B------:R-:W-:Y:S02]  /*0ac0*/  ISETP.GE.AND P0, PT, R12, -0x18, PT ;  /* 0xffffffe80c00780c */ /* 0x000fe40003f06270 */
[----:B------:R-:W-:-:S11]  /*0ad0*/  LOP3.LUT R0, R0, 0x80000000, RZ, 0xc0, !PT ;  /* 0x8000000000007812 */ /* 0x000fd600078ec0ff */
[----:B------:R-:W-:Y:S05]  /*0ae0*/  @!P0 BRA `(.L_x_17) ;  /* 0x0000000000688947 */ /* 0x000fea0003800000 */
[-CC-:B------:R-:W-:Y:S01]  /*0af0*/  FFMA.RZ R3, R16, R14.reuse, R15.reuse ;  /* 0x0000000e10037223 */ /* 0x180fe2000000c00f */
[----:B------:R-:W-:Y:S02]  /*0b00*/  VIADD R11, R12, 0x20 ;  /* 0x000000200c0b7836 */ /* 0x000fe40000000000 */
[-CC-:B------:R-:W-:Y:S01]  /*0b10*/  FFMA.RM R8, R16, R14.reuse, R15.reuse ;  /* 0x0000000e10087223 */ /* 0x180fe2000000400f */
[----:B------:R-:W-:Y:S02]  /*0b20*/  ISETP.NE.AND P2, PT, R12, RZ, PT ;  /* 0x000000ff0c00720c */ /* 0x000fe40003f45270 */
[----:B------:R-:W-:Y:S01]  /*0b30*/  LOP3.LUT R10, R3, 0x7fffff, RZ, 0xc0, !PT ;  /* 0x007fffff030a7812 */ /* 0x000fe200078ec0ff */
[----:B------:R-:W-:Y:S01]  /*0b40*/  FFMA.RP R3, R16, R14, R15 ;  /* 0x0000000e10037223 */ /* 0x000fe2000000800f */
[----:B------:R-:W-:Y:S01]  /*0b50*/  ISETP.NE.AND P1, PT, R12, RZ, PT ;  /* 0x000000ff0c00720c */ /* 0x000fe20003f25270 */
[----:B------:R-:W-:Y:S01]  /*0b60*/  IMAD.MOV R12, RZ, RZ, -R12 ;  /* 0x000000ffff0c7224 */ /* 0x000fe200078e0a0c */
[----:B------:R-:W-:-:S02]  /*0b70*/  LOP3.LUT R10, R10, 0x800000, RZ, 0xfc, !PT ;  /* 0x008000000a0a7812 */ /* 0x000fc400078efcff */
[----:B------:R-:W-:Y:S02]  /*0b80*/  FSETP.NEU.FTZ.AND P0, PT, R3, R8, PT ;  /* 0x000000080300720b */ /* 0x000fe40003f1d000 */
[----:B------:R-:W-:Y:S02]  /*0b90*/  SHF.L.U32 R11, R10, R11, RZ ;  /* 0x0000000b0a0b7219 */ /* 0x000fe400000006ff */
[----:B------:R-:W-:Y:S02]  /*0ba0*/  SEL R3, R12, RZ, P2 ;  /* 0x000000ff0c037207 */ /* 0x000fe40001000000 */
[----:B------:R-:W-:Y:S02]  /*0bb0*/  ISETP.NE.AND P1, PT, R11, RZ, P1 ;  /* 0x000000ff0b00720c */ /* 0x000fe40000f25270 */
[----:B------:R-:W-:Y:S02]  /*0bc0*/  SHF.R.U32.HI R3, RZ, R3, R10 ;  /* 0x00000003ff037219 */ /* 0x000fe4000001160a */
[----:B------:R-:W-:-:S02]  /*0bd0*/  PLOP3.LUT P0, PT, P0, P1, PT, 0xf8, 0x8f ;  /* 0x00000000008f781c */ /* 0x000fc40000703f70 */
[----:B------:R-:W-:Y:S02]  /*0be0*/  SHF.R.U32.HI R11, RZ, 0x1, R3 ;  /* 0x00000001ff0b7819 */ /* 0x000fe40000011603 */
[----:B------:R-:W-:-:S04]  /*0bf0*/  SEL R8, RZ, 0x1, !P0 ;  /* 0x00000001ff087807 */ /* 0x000fc80004000000 */
[----:B------:R-:W-:-:S04]  /*0c00*/  LOP3.LUT R8, R8, 0x1, R11, 0xf8, !PT ;  /* 0x0000000108087812 */ /* 0x000fc800078ef80b */
[----:B------:R-:W-:-:S05]  /*0c10*/  LOP3.LUT R8, R8, R3, RZ, 0xc0, !PT ;  /* 0x0000000308087212 */ /* 0x000fca00078ec0ff */
[----:B------:R-:W-:-:S05]  /*0c20*/  IMAD.IADD R11, R11, 0x1, R8 ;  /* 0x000000010b0b7824 */ /* 0x000fca00078e0208 */
[----:B------:R-:W-:Y:S01]  /*0c30*/  LOP3.LUT R0, R11, R0, RZ, 0xfc, !PT ;  /* 0x000000000b007212 */ /* 0x000fe200078efcff */
[----:B------:R-:W-:Y:S06]  /*0c40*/  BRA `(.L_x_17) ;  /* 0x0000000000107947 */ /* 0x000fec0003800000 */
.L_x_16:
[----:B------:R-:W-:-:S04]  /*0c50*/  LOP3.LUT R0, R0, 0x80000000, RZ, 0xc0, !PT ;  /* 0x8000000000007812 */ /* 0x000fc800078ec0ff */
[----:B------:R-:W-:Y:S01]  /*0c60*/  LOP3.LUT R0, R0, 0x7f800000, RZ, 0xfc, !PT ;  /* 0x7f80000000007812 */ /* 0x000fe200078efcff */
[----:B------:R-:W-:Y:S06]  /*0c70*/  BRA `(.L_x_17) ;  /* 0x0000000000047947 */ /* 0x000fec0003800000 */
.L_x_15:
[----:B------:R-:W-:-:S07]  /*0c80*/  IMAD R0, R11, 0x800000, R0 ;  /* 0x008000000b007824 */ /* 0x000fce00078e0200 */
.L_x_17:
[----:B------:R-:W-:Y:S05]  /*0c90*/  BSYNC.RECONVERGENT B2 ;  /* 0x0000000000027941 */ /* 0x000fea0003800200 */
.L_x_14:
[----:B------:R-:W-:Y:S05]  /*0ca0*/  BRA `(.L_x_18) ;  /* 0x0000000000207947 */ /* 0x000fea0003800000 */
.L_x_13:
[----:B------:R-:W-:-:S04]  /*0cb0*/  LOP3.LUT R0, R3, 0x80000000, R0, 0x48, !PT ;  /* 0x8000000003007812 */ /* 0x000fc800078e4800 */
[----:B------:R-:W-:Y:S01]  /*0cc0*/  LOP3.LUT R0, R0, 0x7f800000, RZ, 0xfc, !PT ;  /* 0x7f80000000007812 */ /* 0x000fe200078efcff */
[----:B------:R-:W-:Y:S06]  /*0cd0*/  BRA `(.L_x_18) ;  /* 0x0000000000147947 */ /* 0x000fec0003800000 */
.L_x_12:
[----:B------:R-:W-:Y:S01]  /*0ce0*/  LOP3.LUT R0, R3, 0x80000000, R0, 0x48, !PT ;  /* 0x8000000003007812 */ /* 0x000fe200078e4800 */
[----:B------:R-:W-:Y:S06]  /*0cf0*/  BRA `(.L_x_18) ;  /* 0x00000000000c7947 */ /* 0x000fec0003800000 */
.L_x_11:
[----:B------:R-:W0:Y:S01]  /*0d00*/  MUFU.RSQ R0, -QNAN ;  /* 0xffc0000000007908 */ /* 0x000e220000001400 */
[----:B------:R-:W-:Y:S05]  /*0d10*/  BRA `(.L_x_18) ;  /* 0x0000000000047947 */ /* 0x000fea0003800000 */
.L_x_10:
[----:B------:R-:W-:-:S07]  /*0d20*/  FADD.FTZ R0, R0, R3 ;  /* 0x0000000300007221 */ /* 0x000fce0000010000 */
.L_x_18:
[----:B------:R-:W-:Y:S05]  /*0d30*/  BSYNC.RECONVERGENT B1 ;  /* 0x0000000000017941 */ /* 0x000fea0003800200 */
.L_x_8:
[----:B------:R-:W-:Y:S02]  /*0d40*/  IMAD.MOV.U32 R10, RZ, RZ, R6 ;  /* 0x000000ffff0a7224 */ /* 0x000fe400078e0006 */
[----:B------:R-:W-:-:S04]  /*0d50*/  IMAD.MOV.U32 R11, RZ, RZ, 0x0 ;  /* 0x00000000ff0b7424 */ /* 0x000fc800078e00ff */
[----:B0-----:R-:W-:Y:S05]  /*0d60*/  RET.REL.NODEC R10 `(_Z10mandelbrotiiiPh) ;  /* 0xfffffff00aa47950 */ /* 0x001fea0003c3ffff */
.L_x_19:
[----:B------:R-:W-:-:S00]  /*0d70*/  BRA `(.L_x_19) ;  /* 0xfffffffc00fc7947 */ /* 0x000fc0000383ffff */
[----:B------:R-:W-:-:S00]  /*0d80*/  NOP ;  /* 0x0000000000007918 */ /* 0x000fc00000000000 */
[----:B------:R-:W-:-:S00]  /*0d90*/  NOP ;  /* 0x0000000000007918 */ /* 0x000fc00000000000 */
[----:B------:R-:W-:-:S00]  /*0da0*/  NOP ;  /* 0x0000000000007918 */ /* 0x000fc00000000000 */
[----:B------:R-:W-:-:S00]  /*0db0*/  NOP ;  /* 0x0000000000007918 */ /* 0x000fc00000000000 */
[----:B------:R-:W-:-:S00]  /*0dc0*/  NOP ;  /* 0x0000000000007918 */ /* 0x000fc00000000000 */
[----:B------:R-:W-:-:S00]  /*0dd0*/  NOP ;  /* 0x0000000000007918 */ /* 0x000fc00000000000 */
[----:B------:R-:W-:-:S00]  /*0de0*/  NOP ;  /* 0x0000000000007918 */ /* 0x000fc00000000000 */
[----:B------:R-:W-:-:S00]  /*0df0*/  NOP ;  /* 0x0000000000007918 */ /* 0x000fc00000000000 */
.L_x_20:


//--------------------- .nv.shared.reserved.0     --------------------------
	.section	.nv.shared.reserved.0,"aw",@nobits
	.weak		__nv_reservedSMEM_offset_0_alias
	.size		__nv_reservedSMEM_offset_0_alias, 0, 64
	.other		__nv_reservedSMEM_offset_0_alias,@"STO_CUDA_RESERVED_SHARED STV_DEFAULT"
__nv_reservedSMEM_offset_0_alias:
	.zero		0
	.zero		64


//--------------------- .nv.constant0._Z10mandelbrotiiiPh --------------------------
	.section	.nv.constant0._Z10mandelbrotiiiPh,"a",@progbits
	.sectionflags	@""
	.align	4
.nv.constant0._Z10mandelbrotiiiPh:
	.zero		920


//--------------------- SYMBOLS --------------------------

	.type		.nv.reservedSmem.offset0,@object
	.size		.nv.reservedSmem.offset0,0x4
